//
// Generated by NVIDIA NVVM Compiler
//
// Compiler Build ID: CL-36424714
// Cuda compilation tools, release 13.0, V13.0.88
// Based on NVVM 20.0.0
//

.version 9.0
.target sm_100
.address_size 64

	// .globl	_Z11hello_worldv
.extern .func  (.param .b32 func_retval0) vprintf
(
	.param .b64 vprintf_param_0,
	.param .b64 vprintf_param_1
)
;
.global .align 1 .b8 $str[27] = {84, 104, 114, 101, 97, 100, 32, 37, 100, 58, 32, 72, 101, 108, 108, 111, 44, 32, 65, 80, 87, 83, 53, 49, 33, 10};

.visible .entry _Z11hello_worldv()
{
	.local .align 8 .b8 	__local_depot0[8];
	.reg .b64 	%SP;
	.reg .b64 	%SPL;
	.reg .b32 	%r<4>;
	.reg .b64 	%rd<5>;

	mov.u64 	%SPL, __local_depot0;
	cvta.local.u64 	%SP, %SPL;
	add.u64 	%rd1, %SP, 0;
	add.u64 	%rd2, %SPL, 0;
	mov.u32 	%r1, %tid.x;
	st.local.u32 	[%rd2], %r1;
	mov.u64 	%rd3, $str;
	cvta.global.u64 	%rd4, %rd3;
	{ // callseq 0, 0
	.param .b64 param0;
	st.param.b64 	[param0], %rd4;
	.param .b64 param1;
	st.param.b64 	[param1], %rd1;
	.param .b32 retval0;
	call.uni (retval0), 
	vprintf, 
	(
	param0, 
	param1
	);
	ld.param.b32 	%r2, [retval0];
	} // callseq 0
	ret;

}


// ===== COMPILED SASS (sm_100) =====

	.target	sm_100

	.elftype	@"ET_EXEC"


//--------------------- .note.nv.tkinfo           --------------------------
	.section	.note.nv.tkinfo,"",@"SHT_NOTE"
	.sectionflags	@"SHF_NOTE_NV_TKINFO"
	.tkinfo
        /*0018*/ 	.word	0x00000002
        /*0030*/ 	.string	""
        /*0030*/ 	.string	"ptxas"
        /*0030*/ 	.string	"Cuda compilation tools, release 13.0, V13.0.88"
        /*0030*/ 	.string	"Build cuda_13.0.r13.0/compiler.36424714_0"
        /*0030*/ 	.string	"-arch sm_100 -m 64 "



//--------------------- .note.nv.cuinfo           --------------------------
	.section	.note.nv.cuinfo,"",@"SHT_NOTE"
	.sectionflags	@"SHF_NOTE_NV_CUINFO"
        /*0018*/ 	.short	0x0002
        /*001a*/ 	.short	0x0064
        /*001c*/ 	.short	0x0082
	.zero		2


//--------------------- .nv.info                  --------------------------
	.section	.nv.info,"",@"SHT_CUDA_INFO"
	.align	4


	//----- nvinfo : EIATTR_REGCOUNT
	.align		4
        /*0000*/ 	.byte	0x04, 0x2f
        /*0002*/ 	.short	(.L_2 - .L_1)
	.align		4
.L_1:
        /*0004*/ 	.word	index@(_Z11hello_worldv)
        /*0008*/ 	.word	0x00000018


	//----- nvinfo : EIATTR_FRAME_SIZE
	.align		4
.L_2:
        /*000c*/ 	.byte	0x04, 0x11
        /*000e*/ 	.short	(.L_4 - .L_3)
	.align		4
.L_3:
        /*0010*/ 	.word	index@(_Z11hello_worldv)
        /*0014*/ 	.word	0x00000008


	//----- nvinfo : EIATTR_MIN_STACK_SIZE
	.align		4
.L_4:
        /*0018*/ 	.byte	0x04, 0x12
        /*001a*/ 	.short	(.L_6 - .L_5)
	.align		4
.L_5:
        /*001c*/ 	.word	index@(_Z11hello_worldv)
        /*0020*/ 	.word	0x00000008
.L_6:


//--------------------- .nv.compat                --------------------------
	.section	.nv.compat,"",@"SHT_CUDA_COMPAT_INFO"
	.align	4
        /*0000*/ 	.byte	0x02, 0x09, 0x00, 0x00, 0x02, 0x02, 0x01, 0x00, 0x02, 0x05, 0x05, 0x00, 0x03, 0x07, 0x01, 0x01
        /*0010*/ 	.byte	0x02, 0x03, 0x00, 0x00, 0x02, 0x06, 0x01, 0x00, 0x04, 0x0b, 0x08, 0x00, 0x09, 0x00, 0x00, 0x00
        /*0020*/ 	.byte	0x00, 0x00, 0x00, 0x00


//--------------------- .nv.info._Z11hello_worldv --------------------------
	.section	.nv.info._Z11hello_worldv,"",@"SHT_CUDA_INFO"
	.sectionflags	@""
	.align	4


	//----- nvinfo : EIATTR_CUDA_API_VERSION
	.align		4
        /*0000*/ 	.byte	0x04, 0x37
        /*0002*/ 	.short	(.L_8 - .L_7)
.L_7:
        /*0004*/ 	.word	0x00000082


	//----- nvinfo : EIATTR_SPARSE_MMA_MASK
	.align		4
.L_8:
        /*0008*/ 	.byte	0x03, 0x50
        /*000a*/ 	.short	0x0000


	//----- nvinfo : EIATTR_MAXREG_COUNT
	.align		4
        /*000c*/ 	.byte	0x03, 0x1b
        /*000e*/ 	.short	0x00ff


	//----- nvinfo : EIATTR_EXTERNS
	.align		4
        /*0010*/ 	.byte	0x04, 0x0f
        /*0012*/ 	.short	(.L_10 - .L_9)


	//   ....[0]....
	.align		4
.L_9:
        /*0014*/ 	.word	index@(vprintf)


	//----- nvinfo : EIATTR_MERCURY_ISA_VERSION
	.align		4
.L_10:
        /*0018*/ 	.byte	0x03, 0x5f
        /*001a*/ 	.short	0x0101


	//----- nvinfo : EIATTR_VRC_CTA_INIT_COUNT
	.align		4
        /*001c*/ 	.byte	0x02, 0x4a
	.zero		1
	.zero		1


	//----- nvinfo : EIATTR_SYSCALL_OFFSETS
	.align		4
        /*0020*/ 	.byte	0x04, 0x46
        /*0022*/ 	.short	(.L_12 - .L_11)


	//   ....[0]....
.L_11:
        /*0024*/ 	.word	0x000000e0


	//----- nvinfo : EIATTR_EXIT_INSTR_OFFSETS
	.align		4
.L_12:
        /*0028*/ 	.byte	0x04, 0x1c
        /*002a*/ 	.short	(.L_14 - .L_13)


	//   ....[0]....
.L_13:
        /*002c*/ 	.word	0x000000f0


	//----- nvinfo : EIATTR_SW_WAR
	.align		4
.L_14:
        /*0030*/ 	.byte	0x04, 0x36
        /*0032*/ 	.short	(.L_16 - .L_15)
.L_15:
        /*0034*/ 	.word	0x00000008
.L_16:


//--------------------- .nv.callgraph             --------------------------
	.section	.nv.callgraph,"",@"SHT_CUDA_CALLGRAPH"
	.align	4
	.sectionentsize	8
	.align		4
        /*0000*/ 	.word	0x00000000
	.align		4
        /*0004*/ 	.word	0xffffffff
	.align		4
        /*0008*/ 	.word	index@(_Z11hello_worldv)
	.align		4
        /*000c*/ 	.word	index@(vprintf)
	.align		4
        /*0010*/ 	.word	0x00000000
	.align		4
        /*0014*/ 	.word	0xfffffffe
	.align		4
        /*0018*/ 	.word	0x00000000
	.align		4
        /*001c*/ 	.word	0xfffffffd
	.align		4
        /*0020*/ 	.word	0x00000000
	.align		4
        /*0024*/ 	.word	0xfffffffc


//--------------------- .nv.constant4             --------------------------
	.section	.nv.constant4,"a",@progbits
	.align	8
	.align		8
.nv.constant4:
        /*0000*/ 	.dword	vprintf
	.align		8
        /*0008*/ 	.dword	$str


//--------------------- .text._Z11hello_worldv    --------------------------
	.section	.text._Z11hello_worldv,"ax",@progbits
	.align	128
        .global         _Z11hello_worldv
        .type           _Z11hello_worldv,@function
        .size           _Z11hello_worldv,(.L_x_2 - _Z11hello_worldv)
        .other          _Z11hello_worldv,@"STO_CUDA_ENTRY STV_DEFAULT"
_Z11hello_worldv:
.text._Z11hello_worldv:
[----:B------:R-:W0:Y:S01]  /*0000*/  LDC R1, c[0x0][0x37c] ;  /* 0x0000df00ff017b82 */ /* 0x000e220000000800 */
[----:B------:R-:W1:Y:S01]  /*0010*/  S2R R8, SR_TID.X ;  /* 0x0000000000087919 */ /* 0x000e620000002100 */
[----:B0-----:R-:W-:Y:S01]  /*0020*/  VIADD R1, R1, 0xfffffff8 ;  /* 0xfffffff801017836 */ /* 0x001fe20000000000 */
[----:B------:R-:W-:Y:S01]  /*0030*/  MOV R0, 0x0 ;  /* 0x0000000000007802 */ /* 0x000fe20000000f00 */
[----:B------:R-:W0:Y:S04]  /*0040*/  LDCU UR4, c[0x0][0x2f8] ;  /* 0x00005f00ff0477ac */ /* 0x000e280008000800 */
[----:B------:R2:W3:Y:S01]  /*0050*/  LDC.64 R2, c[0x4][R0] ;  /* 0x0100000000027b82 */ /* 0x0004e20000000a00 */
[----:B------:R-:W4:Y:S01]  /*0060*/  LDCU.64 UR6, c[0x4][0x8] ;  /* 0x01000100ff0677ac */ /* 0x000f220008000a00 */
[----:B------:R-:W5:Y:S01]  /*0070*/  LDCU UR5, c[0x0][0x2fc] ;  /* 0x00005f80ff0577ac */ /* 0x000f620008000800 */
[----:B0-----:R-:W-:Y:S01]  /*0080*/  IADD3 R6, P0, PT, R1, UR4, RZ ;  /* 0x0000000401067c10 */ /* 0x001fe2000ff1e0ff */
[----:B----4-:R-:W-:Y:S01]  /*0090*/  IMAD.U32 R4, RZ, RZ, UR6 ;  /* 0x00000006ff047e24 */ /* 0x010fe2000f8e00ff */
[----:B------:R-:W-:-:S03]  /*00a0*/  MOV R5, UR7 ;  /* 0x0000000700057c02 */ /* 0x000fc60008000f00 */
[----:B-----5:R-:W-:Y:S01]  /*00b0*/  IMAD.X R7, RZ, RZ, UR5, P0 ;  /* 0x00000005ff077e24 */ /* 0x020fe200080e06ff */
[----:B-1----:R2:W-:Y:S07]  /*00c0*/  STL [R1], R8 ;  /* 0x0000000801007387 */ /* 0x0025ee0000100800 */
[----:B------:R-:W-:-:S07]  /*00d0*/  LEPC R20, `(.L_x_0) ;  /* 0x000000001014794e */ /* 0x000fce0000000000 */
[----:B--23--:R-:W-:Y:S05]  /*00e0*/  CALL.ABS.NOINC R2 ;  /* 0x0000000002007343 */ /* 0x00cfea0003c00000 */
.L_x_0:
[----:B------:R-:W-:Y:S05]  /*00f0*/  EXIT ;  /* 0x000000000000794d */ /* 0x000fea0003800000 */
.L_x_1:
[----:B------:R-:W-:-:S00]  /*0100*/  BRA `(.L_x_1) ;  /* 0xfffffffc00fc7947 */ /* 0x000fc0000383ffff */
[----:B------:R-:W-:-:S00]  /*0110*/  NOP ;  /* 0x0000000000007918 */ /* 0x000fc00000000000 */
        /* <DEDUP_REMOVED lines=14> */
.L_x_2:


//--------------------- .nv.global.init           --------------------------
	.section	.nv.global.init,"aw",@progbits
.nv.global.init:
	.type		$str,@object
	.size		$str,(.L_0 - $str)
$str:
        /*0000*/ 	.byte	0x54, 0x68, 0x72, 0x65, 0x61, 0x64, 0x20, 0x25, 0x64, 0x3a, 0x20, 0x48, 0x65, 0x6c, 0x6c, 0x6f
        /*0010*/ 	.byte	0x2c, 0x20, 0x41, 0x50, 0x57, 0x53, 0x35, 0x31, 0x21, 0x0a, 0x00
.L_0:


//--------------------- .nv.shared.reserved.0     --------------------------
	.section	.nv.shared.reserved.0,"aw",@nobits
	.weak		__nv_reservedSMEM_offset_0_alias
	.size		__nv_reservedSMEM_offset_0_alias, 0, 64
	.other		__nv_reservedSMEM_offset_0_alias,@"STO_CUDA_RESERVED_SHARED STV_DEFAULT"
__nv_reservedSMEM_offset_0_alias:
	.zero		0
	.zero		64


//--------------------- .nv.constant0._Z11hello_worldv --------------------------
	.section	.nv.constant0._Z11hello_worldv,"a",@progbits
	.sectionflags	@""
	.align	4
.nv.constant0._Z11hello_worldv:
	.zero		896


//--------------------- SYMBOLS --------------------------

	.type		.nv.reservedSmem.offset0,@object
	.size		.nv.reservedSmem.offset0,0x4
	.type		vprintf,@function
